//
// Generated by NVIDIA NVVM Compiler
//
// Compiler Build ID: CL-36424714
// Cuda compilation tools, release 13.0, V13.0.88
// Based on NVVM 20.0.0
//

.version 9.0
.target sm_100
.address_size 64

	// .globl	_Z11doOperationPiS_ii

.visible .entry _Z11doOperationPiS_ii(
	.param .u64 .ptr .align 1 _Z11doOperationPiS_ii_param_0,
	.param .u64 .ptr .align 1 _Z11doOperationPiS_ii_param_1,
	.param .u32 _Z11doOperationPiS_ii_param_2,
	.param .u32 _Z11doOperationPiS_ii_param_3
)
{
	.reg .pred 	%p<7>;
	.reg .b32 	%r<16>;
	.reg .b64 	%rd<11>;

	ld.param.u64 	%rd3, [_Z11doOperationPiS_ii_param_0];
	ld.param.u64 	%rd4, [_Z11doOperationPiS_ii_param_1];
	ld.param.u32 	%r5, [_Z11doOperationPiS_ii_param_2];
	ld.param.u32 	%r4, [_Z11doOperationPiS_ii_param_3];
	cvta.to.global.u64 	%rd1, %rd4;
	cvta.to.global.u64 	%rd2, %rd3;
	mov.u32 	%r7, %ctaid.x;
	mov.u32 	%r2, %ntid.x;
	mov.u32 	%r3, %tid.x;
	setp.eq.s32 	%p1, %r7, 0;
	add.s32 	%r8, %r5, -1;
	setp.ge.s32 	%p2, %r7, %r8;
	or.pred  	%p3, %p1, %p2;
	@%p3 bra 	$L__BB0_3;
	setp.eq.s32 	%p4, %r3, 0;
	add.s32 	%r10, %r4, -1;
	setp.ge.s32 	%p5, %r3, %r10;
	or.pred  	%p6, %p4, %p5;
	@%p6 bra 	$L__BB0_3;
	mad.lo.s32 	%r13, %r7, %r2, %r3;
	mul.wide.u32 	%rd8, %r13, 4;
	add.s64 	%rd9, %rd2, %rd8;
	ld.global.u32 	%r14, [%rd9];
	shl.b32 	%r15, %r14, 1;
	add.s64 	%rd10, %rd1, %rd8;
	st.global.u32 	[%rd10], %r15;
	bra.uni 	$L__BB0_4;
$L__BB0_3:
	mad.lo.s32 	%r11, %r7, %r2, %r3;
	mul.wide.u32 	%rd5, %r11, 4;
	add.s64 	%rd6, %rd2, %rd5;
	ld.global.u32 	%r12, [%rd6];
	add.s64 	%rd7, %rd1, %rd5;
	st.global.u32 	[%rd7], %r12;
$L__BB0_4:
	ret;

}


// ===== COMPILED SASS (sm_100) =====

	.target	sm_100

	.elftype	@"ET_EXEC"


//--------------------- .note.nv.tkinfo           --------------------------
	.section	.note.nv.tkinfo,"",@"SHT_NOTE"
	.sectionflags	@"SHF_NOTE_NV_TKINFO"
	.tkinfo
        /*0018*/ 	.word	0x00000002
        /*0030*/ 	.string	""
        /*0030*/ 	.string	"ptxas"
        /*0030*/ 	.string	"Cuda compilation tools, release 13.0, V13.0.88"
        /*0030*/ 	.string	"Build cuda_13.0.r13.0/compiler.36424714_0"
        /*0030*/ 	.string	"-arch sm_100 -m 64 "



//--------------------- .note.nv.cuinfo           --------------------------
	.section	.note.nv.cuinfo,"",@"SHT_NOTE"
	.sectionflags	@"SHF_NOTE_NV_CUINFO"
        /*0018*/ 	.short	0x0002
        /*001a*/ 	.short	0x0064
        /*001c*/ 	.short	0x0082
	.zero		2


//--------------------- .nv.info                  --------------------------
	.section	.nv.info,"",@"SHT_CUDA_INFO"
	.align	4


	//----- nvinfo : EIATTR_REGCOUNT
	.align		4
        /*0000*/ 	.byte	0x04, 0x2f
        /*0002*/ 	.short	(.L_1 - .L_0)
	.align		4
.L_0:
        /*0004*/ 	.word	index@(_Z11doOperationPiS_ii)
        /*0008*/ 	.word	0x0000000a


	//----- nvinfo : EIATTR_FRAME_SIZE
	.align		4
.L_1:
        /*000c*/ 	.byte	0x04, 0x11
        /*000e*/ 	.short	(.L_3 - .L_2)
	.align		4
.L_2:
        /*0010*/ 	.word	index@(_Z11doOperationPiS_ii)
        /*0014*/ 	.word	0x00000000


	//----- nvinfo : EIATTR_MIN_STACK_SIZE
	.align		4
.L_3:
        /*0018*/ 	.byte	0x04, 0x12
        /*001a*/ 	.short	(.L_5 - .L_4)
	.align		4
.L_4:
        /*001c*/ 	.word	index@(_Z11doOperationPiS_ii)
        /*0020*/ 	.word	0x00000000
.L_5:


//--------------------- .nv.compat                --------------------------
	.section	.nv.compat,"",@"SHT_CUDA_COMPAT_INFO"
	.align	4
        /*0000*/ 	.byte	0x02, 0x09, 0x00, 0x00, 0x02, 0x02, 0x01, 0x00, 0x02, 0x05, 0x05, 0x00, 0x03, 0x07, 0x01, 0x01
        /*0010*/ 	.byte	0x02, 0x03, 0x00, 0x00, 0x02, 0x06, 0x01, 0x00, 0x04, 0x0b, 0x08, 0x00, 0x09, 0x00, 0x00, 0x00
        /*0020*/ 	.byte	0x00, 0x00, 0x00, 0x00


//--------------------- .nv.info._Z11doOperationPiS_ii --------------------------
	.section	.nv.info._Z11doOperationPiS_ii,"",@"SHT_CUDA_INFO"
	.sectionflags	@""
	.align	4


	//----- nvinfo : EIATTR_CUDA_API_VERSION
	.align		4
        /*0000*/ 	.byte	0x04, 0x37
        /*0002*/ 	.short	(.L_7 - .L_6)
.L_6:
        /*0004*/ 	.word	0x00000082


	//----- nvinfo : EIATTR_KPARAM_INFO
	.align		4
.L_7:
        /*0008*/ 	.byte	0x04, 0x17
        /*000a*/ 	.short	(.L_9 - .L_8)
.L_8:
        /*000c*/ 	.word	0x00000000
        /*0010*/ 	.short	0x0003
        /*0012*/ 	.short	0x0014
        /*0014*/ 	.byte	0x00, 0xf0, 0x11, 0x00


	//----- nvinfo : EIATTR_KPARAM_INFO
	.align		4
.L_9:
        /*0018*/ 	.byte	0x04, 0x17
        /*001a*/ 	.short	(.L_11 - .L_10)
.L_10:
        /*001c*/ 	.word	0x00000000
        /*0020*/ 	.short	0x0002
        /*0022*/ 	.short	0x0010
        /*0024*/ 	.byte	0x00, 0xf0, 0x11, 0x00


	//----- nvinfo : EIATTR_KPARAM_INFO
	.align		4
.L_11:
        /*0028*/ 	.byte	0x04, 0x17
        /*002a*/ 	.short	(.L_13 - .L_12)
.L_12:
        /*002c*/ 	.word	0x00000000
        /*0030*/ 	.short	0x0001
        /*0032*/ 	.short	0x0008
        /*0034*/ 	.byte	0x00, 0xf5, 0x21, 0x00


	//----- nvinfo : EIATTR_KPARAM_INFO
	.align		4
.L_13:
        /*0038*/ 	.byte	0x04, 0x17
        /*003a*/ 	.short	(.L_15 - .L_14)
.L_14:
        /*003c*/ 	.word	0x00000000
        /*0040*/ 	.short	0x0000
        /*0042*/ 	.short	0x0000
        /*0044*/ 	.byte	0x00, 0xf5, 0x21, 0x00


	//----- nvinfo : EIATTR_SPARSE_MMA_MASK
	.align		4
.L_15:
        /*0048*/ 	.byte	0x03, 0x50
        /*004a*/ 	.short	0x0000


	//----- nvinfo : EIATTR_MAXREG_COUNT
	.align		4
        /*004c*/ 	.byte	0x03, 0x1b
        /*004e*/ 	.short	0x00ff


	//----- nvinfo : EIATTR_MERCURY_ISA_VERSION
	.align		4
        /*0050*/ 	.byte	0x03, 0x5f
        /*0052*/ 	.short	0x0101


	//----- nvinfo : EIATTR_VRC_CTA_INIT_COUNT
	.align		4
        /*0054*/ 	.byte	0x02, 0x4a
	.zero		1
	.zero		1


	//----- nvinfo : EIATTR_EXIT_INSTR_OFFSETS
	.align		4
        /*0058*/ 	.byte	0x04, 0x1c
        /*005a*/ 	.short	(.L_17 - .L_16)


	//   ....[0]....
.L_16:
        /*005c*/ 	.word	0x00000160


	//   ....[1]....
        /*0060*/ 	.word	0x000001e0


	//----- nvinfo : EIATTR_CRS_STACK_SIZE
	.align		4
.L_17:
        /*0064*/ 	.byte	0x04, 0x1e
        /*0066*/ 	.short	(.L_19 - .L_18)
.L_18:
        /*0068*/ 	.word	0x00000000


	//----- nvinfo : EIATTR_CBANK_PARAM_SIZE
	.align		4
.L_19:
        /*006c*/ 	.byte	0x03, 0x19
        /*006e*/ 	.short	0x0018


	//----- nvinfo : EIATTR_PARAM_CBANK
	.align		4
        /*0070*/ 	.byte	0x04, 0x0a
        /*0072*/ 	.short	(.L_21 - .L_20)
	.align		4
.L_20:
        /*0074*/ 	.word	index@(.nv.constant0._Z11doOperationPiS_ii)
        /*0078*/ 	.short	0x0380
        /*007a*/ 	.short	0x0018


	//----- nvinfo : EIATTR_SW_WAR
	.align		4
.L_21:
        /*007c*/ 	.byte	0x04, 0x36
        /*007e*/ 	.short	(.L_23 - .L_22)
.L_22:
        /*0080*/ 	.word	0x00000008
.L_23:


//--------------------- .nv.callgraph             --------------------------
	.section	.nv.callgraph,"",@"SHT_CUDA_CALLGRAPH"
	.align	4
	.sectionentsize	8
	.align		4
        /*0000*/ 	.word	0x00000000
	.align		4
        /*0004*/ 	.word	0xffffffff
	.align		4
        /*0008*/ 	.word	0x00000000
	.align		4
        /*000c*/ 	.word	0xfffffffe
	.align		4
        /*0010*/ 	.word	0x00000000
	.align		4
        /*0014*/ 	.word	0xfffffffd
	.align		4
        /*0018*/ 	.word	0x00000000
	.align		4
        /*001c*/ 	.word	0xfffffffc


//--------------------- .text._Z11doOperationPiS_ii --------------------------
	.section	.text._Z11doOperationPiS_ii,"ax",@progbits
	.align	128
        .global         _Z11doOperationPiS_ii
        .type           _Z11doOperationPiS_ii,@function
        .size           _Z11doOperationPiS_ii,(.L_x_2 - _Z11doOperationPiS_ii)
        .other          _Z11doOperationPiS_ii,@"STO_CUDA_ENTRY STV_DEFAULT"
_Z11doOperationPiS_ii:
.text._Z11doOperationPiS_ii:
[----:B------:R-:W-:Y:S01]  /*0000*/  LDC R1, c[0x0][0x37c] ;  /* 0x0000df00ff017b82 */ /* 0x000fe20000000800 */
[----:B------:R-:W0:Y:S07]  /*0010*/  S2R R0, SR_TID.X ;  /* 0x0000000000007919 */ /* 0x000e2e0000002100 */
[----:B------:R-:W1:Y:S01]  /*0020*/  S2UR UR6, SR_CTAID.X ;  /* 0x00000000000679c3 */ /* 0x000e620000002500 */
[----:B------:R-:W2:Y:S07]  /*0030*/  LDCU.64 UR4, c[0x0][0x390] ;  /* 0x00007200ff0477ac */ /* 0x000eae0008000a00 */
[----:B------:R-:W3:Y:S01]  /*0040*/  LDC R7, c[0x0][0x360] ;  /* 0x0000d800ff077b82 */ /* 0x000ee20000000800 */
[----:B--2---:R-:W-:-:S02]  /*0050*/  UIADD3 UR4, UPT, UPT, UR4, -0x1, URZ ;  /* 0xffffffff04047890 */ /* 0x004fc4000fffe0ff */
[----:B------:R-:W-:Y:S02]  /*0060*/  UIADD3 UR5, UPT, UPT, UR5, -0x1, URZ ;  /* 0xffffffff05057890 */ /* 0x000fe4000fffe0ff */
[----:B-1----:R-:W-:-:S04]  /*0070*/  UISETP.GE.AND UP0, UPT, UR6, UR4, UPT ;  /* 0x000000040600728c */ /* 0x002fc8000bf06270 */
[----:B------:R-:W-:Y:S01]  /*0080*/  UISETP.EQ.OR UP0, UPT, UR6, URZ, UP0 ;  /* 0x000000ff0600728c */ /* 0x000fe20008702670 */
[----:B0-----:R-:W-:-:S04]  /*0090*/  ISETP.GE.AND P0, PT, R0, UR5, PT ;  /* 0x0000000500007c0c */ /* 0x001fc8000bf06270 */
[----:B------:R-:W0:Y:S01]  /*00a0*/  LDCU.64 UR4, c[0x0][0x358] ;  /* 0x00006b00ff0477ac */ /* 0x000e220008000a00 */
[----:B------:R-:W-:-:S04]  /*00b0*/  ISETP.EQ.OR P0, PT, R0, RZ, P0 ;  /* 0x000000ff0000720c */ /* 0x000fc80000702670 */
[----:B------:R-:W-:-:S13]  /*00c0*/  PLOP3.LUT P0, PT, P0, PT, UP0, 0xea, 0xae ;  /* 0x0000000000ae781c */ /* 0x000fda000070fd0a */
[----:B0-----:R-:W-:Y:S05]  /*00d0*/  @P0 BRA `(.L_x_0) ;  /* 0x0000000000240947 */ /* 0x001fea0003800000 */
[----:B------:R-:W0:Y:S01]  /*00e0*/  LDC.64 R2, c[0x0][0x380] ;  /* 0x0000e000ff027b82 */ /* 0x000e220000000a00 */
[----:B---3--:R-:W-:-:S07]  /*00f0*/  IMAD R7, R7, UR6, R0 ;  /* 0x0000000607077c24 */ /* 0x008fce000f8e0200 */
[----:B------:R-:W1:Y:S01]  /*0100*/  LDC.64 R4, c[0x0][0x388] ;  /* 0x0000e200ff047b82 */ /* 0x000e620000000a00 */
[----:B0-----:R-:W-:-:S06]  /*0110*/  IMAD.WIDE.U32 R2, R7, 0x4, R2 ;  /* 0x0000000407027825 */ /* 0x001fcc00078e0002 */
[----:B------:R-:W2:Y:S01]  /*0120*/  LDG.E R2, desc[UR4][R2.64] ;  /* 0x0000000402027981 */ /* 0x000ea2000c1e1900 */
[----:B-1----:R-:W-:Y:S01]  /*0130*/  IMAD.WIDE.U32 R4, R7, 0x4, R4 ;  /* 0x0000000407047825 */ /* 0x002fe200078e0004 */
[----:B--2---:R-:W-:-:S05]  /*0140*/  SHF.L.U32 R7, R2, 0x1, RZ ;  /* 0x0000000102077819 */ /* 0x004fca00000006ff */
[----:B------:R-:W-:Y:S01]  /*0150*/  STG.E desc[UR4][R4.64], R7 ;  /* 0x0000000704007986 */ /* 0x000fe2000c101904 */
[----:B------:R-:W-:Y:S05]  /*0160*/  EXIT ;  /* 0x000000000000794d */ /* 0x000fea0003800000 */
.L_x_0:
[----:B------:R-:W0:Y:S01]  /*0170*/  LDC.64 R2, c[0x0][0x380] ;  /* 0x0000e000ff027b82 */ /* 0x000e220000000a00 */
[----:B---3--:R-:W-:-:S07]  /*0180*/  IMAD R7, R7, UR6, R0 ;  /* 0x0000000607077c24 */ /* 0x008fce000f8e0200 */
[----:B------:R-:W1:Y:S01]  /*0190*/  LDC.64 R4, c[0x0][0x388] ;  /* 0x0000e200ff047b82 */ /* 0x000e620000000a00 */
[----:B0-----:R-:W-:-:S06]  /*01a0*/  IMAD.WIDE.U32 R2, R7, 0x4, R2 ;  /* 0x0000000407027825 */ /* 0x001fcc00078e0002 */
[----:B------:R-:W2:Y:S01]  /*01b0*/  LDG.E R3, desc[UR4][R2.64] ;  /* 0x0000000402037981 */ /* 0x000ea2000c1e1900 */
[----:B-1----:R-:W-:-:S05]  /*01c0*/  IMAD.WIDE.U32 R4, R7, 0x4, R4 ;  /* 0x0000000407047825 */ /* 0x002fca00078e0004 */
[----:B--2---:R-:W-:Y:S01]  /*01d0*/  STG.E desc[UR4][R4.64], R3 ;  /* 0x0000000304007986 */ /* 0x004fe2000c101904 */
[----:B------:R-:W-:Y:S05]  /*01e0*/  EXIT ;  /* 0x000000000000794d */ /* 0x000fea0003800000 */
.L_x_1:
[----:B------:R-:W-:-:S00]  /*01f0*/  BRA `(.L_x_1) ;  /* 0xfffffffc00fc7947 */ /* 0x000fc0000383ffff */
[----:B------:R-:W-:-:S00]  /*0200*/  NOP ;  /* 0x0000000000007918 */ /* 0x000fc00000000000 */
[----:B------:R-:W-:-:S00]  /*0210*/  NOP ;  /* 0x0000000000007918 */ /* 0x000fc00000000000 */
[----:B------:R-:W-:-:S00]  /*0220*/  NOP ;  /* 0x0000000000007918 */ /* 0x000fc00000000000 */
[----:B------:R-:W-:-:S00]  /*0230*/  NOP ;  /* 0x0000000000007918 */ /* 0x000fc00000000000 */
[----:B------:R-:W-:-:S00]  /*0240*/  NOP ;  /* 0x0000000000007918 */ /* 0x000fc00000000000 */
[----:B------:R-:W-:-:S00]  /*0250*/  NOP ;  /* 0x0000000000007918 */ /* 0x000fc00000000000 */
[----:B------:R-:W-:-:S00]  /*0260*/  NOP ;  /* 0x0000000000007918 */ /* 0x000fc00000000000 */
[----:B------:R-:W-:-:S00]  /*0270*/  NOP ;  /* 0x0000000000007918 */ /* 0x000fc00000000000 */
.L_x_2:


//--------------------- .nv.shared.reserved.0     --------------------------
	.section	.nv.shared.reserved.0,"aw",@nobits
	.weak		__nv_reservedSMEM_offset_0_alias
	.size		__nv_reservedSMEM_offset_0_alias, 0, 64
	.other		__nv_reservedSMEM_offset_0_alias,@"STO_CUDA_RESERVED_SHARED STV_DEFAULT"
__nv_reservedSMEM_offset_0_alias:
	.zero		0
	.zero		64


//--------------------- .nv.constant0._Z11doOperationPiS_ii --------------------------
	.section	.nv.constant0._Z11doOperationPiS_ii,"a",@progbits
	.sectionflags	@""
	.align	4
.nv.constant0._Z11doOperationPiS_ii:
	.zero		920


//--------------------- SYMBOLS --------------------------

	.type		.nv.reservedSmem.offset0,@object
	.size		.nv.reservedSmem.offset0,0x4
